	.headerflags	@"EF_CUDA_TEXMODE_UNIFIED EF_CUDA_64BIT_ADDRESS EF_CUDA_ACCELERATORS EF_CUDA_SM90 EF_CUDA_VIRTUAL_SM(EF_CUDA_SM90)"
	.elftype	@"ET_EXEC"


//--------------------- .nv.info                  --------------------------
	.section	.nv.info,"",@"SHT_CUDA_INFO"
	.align	4


	//----- nvinfo : EIATTR_REGCOUNT
	.align		4
        /*0000*/ 	.byte	0x04, 0x2f
        /*0002*/ 	.short	(.L_1 - .L_0)
	.align		4
.L_0:
        /*0004*/ 	.word	index@(triton_poi_fused_add_mul_31)
        /*0008*/ 	.word	0x0000001c


	//----- nvinfo : EIATTR_MIN_STACK_SIZE
	.align		4
.L_1:
        /*000c*/ 	.byte	0x04, 0x12
        /*000e*/ 	.short	(.L_3 - .L_2)
	.align		4
.L_2:
        /*0010*/ 	.word	index@(triton_poi_fused_add_mul_31)
        /*0014*/ 	.word	0x00000000


	//----- nvinfo : EIATTR_FRAME_SIZE
	.align		4
.L_3:
        /*0018*/ 	.byte	0x04, 0x11
        /*001a*/ 	.short	(.L_5 - .L_4)
	.align		4
.L_4:
        /*001c*/ 	.word	index@(triton_poi_fused_add_mul_31)
        /*0020*/ 	.word	0x00000000


	//----- nvinfo : EIATTR_MIN_STACK_SIZE
	.align		4
.L_5:
        /*0024*/ 	.byte	0x04, 0x12
        /*0026*/ 	.short	(.L_7 - .L_6)
	.align		4
.L_6:
        /*0028*/ 	.word	index@(triton_poi_fused_add_mul_31)
        /*002c*/ 	.word	0x00000000
.L_7:


//--------------------- .nv.info.triton_poi_fused_add_mul_31 --------------------------
	.section	.nv.info.triton_poi_fused_add_mul_31,"",@"SHT_CUDA_INFO"
	.sectionflags	@""
	.align	4


	//----- nvinfo : EIATTR_CUDA_API_VERSION
	.align		4
        /*0000*/ 	.byte	0x04, 0x37
        /*0002*/ 	.short	(.L_9 - .L_8)
.L_8:
        /*0004*/ 	.word	0x0000007c


	//----- nvinfo : EIATTR_KPARAM_INFO
	.align		4
.L_9:
        /*0008*/ 	.byte	0x04, 0x17
        /*000a*/ 	.short	(.L_11 - .L_10)
.L_10:
        /*000c*/ 	.word	0x00000000
        /*0010*/ 	.short	0x0006
        /*0012*/ 	.short	0x002c
        /*0014*/ 	.byte	0x00, 0xf0, 0x11, 0x00


	//----- nvinfo : EIATTR_KPARAM_INFO
	.align		4
.L_11:
        /*0018*/ 	.byte	0x04, 0x17
        /*001a*/ 	.short	(.L_13 - .L_12)
.L_12:
        /*001c*/ 	.word	0x00000000
        /*0020*/ 	.short	0x0005
        /*0022*/ 	.short	0x0028
        /*0024*/ 	.byte	0x00, 0xf0, 0x11, 0x00


	//----- nvinfo : EIATTR_KPARAM_INFO
	.align		4
.L_13:
        /*0028*/ 	.byte	0x04, 0x17
        /*002a*/ 	.short	(.L_15 - .L_14)
.L_14:
        /*002c*/ 	.word	0x00000000
        /*0030*/ 	.short	0x0004
        /*0032*/ 	.short	0x0020
        /*0034*/ 	.byte	0x00, 0xf4, 0x21, 0x00


	//----- nvinfo : EIATTR_KPARAM_INFO
	.align		4
.L_15:
        /*0038*/ 	.byte	0x04, 0x17
        /*003a*/ 	.short	(.L_17 - .L_16)
.L_16:
        /*003c*/ 	.word	0x00000000
        /*0040*/ 	.short	0x0003
        /*0042*/ 	.short	0x0018
        /*0044*/ 	.byte	0x00, 0xf4, 0x21, 0x00


	//----- nvinfo : EIATTR_KPARAM_INFO
	.align		4
.L_17:
        /*0048*/ 	.byte	0x04, 0x17
        /*004a*/ 	.short	(.L_19 - .L_18)
.L_18:
        /*004c*/ 	.word	0x00000000
        /*0050*/ 	.short	0x0002
        /*0052*/ 	.short	0x0010
        /*0054*/ 	.byte	0x00, 0xf4, 0x21, 0x00


	//----- nvinfo : EIATTR_KPARAM_INFO
	.align		4
.L_19:
        /*0058*/ 	.byte	0x04, 0x17
        /*005a*/ 	.short	(.L_21 - .L_20)
.L_20:
        /*005c*/ 	.word	0x00000000
        /*0060*/ 	.short	0x0001
        /*0062*/ 	.short	0x0008
        /*0064*/ 	.byte	0x00, 0xf4, 0x21, 0x00


	//----- nvinfo : EIATTR_KPARAM_INFO
	.align		4
.L_21:
        /*0068*/ 	.byte	0x04, 0x17
        /*006a*/ 	.short	(.L_23 - .L_22)
.L_22:
        /*006c*/ 	.word	0x00000000
        /*0070*/ 	.short	0x0000
        /*0072*/ 	.short	0x0000
        /*0074*/ 	.byte	0x00, 0xf4, 0x21, 0x00


	//----- nvinfo : EIATTR_SPARSE_MMA_MASK
	.align		4
.L_23:
        /*0078*/ 	.byte	0x03, 0x50
        /*007a*/ 	.short	0x0000


	//----- nvinfo : EIATTR_MAXREG_COUNT
	.align		4
        /*007c*/ 	.byte	0x03, 0x1b
        /*007e*/ 	.short	0x00ff


	//----- nvinfo : EIATTR_EXIT_INSTR_OFFSETS
	.align		4
        /*0080*/ 	.byte	0x04, 0x1c
        /*0082*/ 	.short	(.L_25 - .L_24)


	//   ....[0]....
.L_24:
        /*0084*/ 	.word	0x00000550


	//   ....[1]....
        /*0088*/ 	.word	0x000005b0


	//----- nvinfo : EIATTR_REQNTID
	.align		4
.L_25:
        /*008c*/ 	.byte	0x04, 0x10
        /*008e*/ 	.short	(.L_27 - .L_26)
.L_26:
        /*0090*/ 	.word	0x00000080
        /*0094*/ 	.word	0x00000001
        /*0098*/ 	.word	0x00000001


	//----- nvinfo : EIATTR_CBANK_PARAM_SIZE
	.align		4
.L_27:
        /*009c*/ 	.byte	0x03, 0x19
        /*009e*/ 	.short	0x0030


	//----- nvinfo : EIATTR_PARAM_CBANK
	.align		4
        /*00a0*/ 	.byte	0x04, 0x0a
        /*00a2*/ 	.short	(.L_29 - .L_28)
	.align		4
.L_28:
        /*00a4*/ 	.word	index@(.nv.constant0.triton_poi_fused_add_mul_31)
        /*00a8*/ 	.short	0x0210
        /*00aa*/ 	.short	0x0030


	//----- nvinfo : EIATTR_SW_WAR
	.align		4
.L_29:
        /*00ac*/ 	.byte	0x04, 0x36
        /*00ae*/ 	.short	(.L_31 - .L_30)
.L_30:
        /*00b0*/ 	.word	0x00000008
.L_31:


//--------------------- .nv.callgraph             --------------------------
	.section	.nv.callgraph,"",@"SHT_CUDA_CALLGRAPH"
	.align	4
	.sectionentsize	8
	.align		4
        /*0000*/ 	.word	0x00000000
	.align		4
        /*0004*/ 	.word	0xffffffff
	.align		4
        /*0008*/ 	.word	0x00000000
	.align		4
        /*000c*/ 	.word	0xfffffffe
	.align		4
        /*0010*/ 	.word	0x00000000
	.align		4
        /*0014*/ 	.word	0xfffffffd
	.align		4
        /*0018*/ 	.word	0x00000000
	.align		4
        /*001c*/ 	.word	0xfffffffc


//--------------------- .text.triton_poi_fused_add_mul_31 --------------------------
	.section	.text.triton_poi_fused_add_mul_31,"ax",@progbits
	.sectionflags	@"SHF_BARRIERS=1"
	.align	128
        .global         triton_poi_fused_add_mul_31
        .type           triton_poi_fused_add_mul_31,@function
        .size           triton_poi_fused_add_mul_31,(.L_x_1 - triton_poi_fused_add_mul_31)
        .other          triton_poi_fused_add_mul_31,@"STO_CUDA_ENTRY STV_DEFAULT"
triton_poi_fused_add_mul_31:
.text.triton_poi_fused_add_mul_31:
[----:B------:R-:W0:Y:S02]  /*0000*/  LDC R1, c[0x0][0x28] ;  /* 0x00000a00ff017b82 */ /* 0x000e240000000800 */
[----:B------:R-:W1:Y:S01]  /*0010*/  S2R R16, SR_CTAID.X ;  /* 0x0000000000107919 */ /* 0x000e620000002500 */
[----:B------:R-:W2:Y:S01]  /*0020*/  S2UR UR4, SR_CTAID.Y ;  /* 0x00000000000479c3 */ /* 0x000ea20000002600 */
[----:B------:R-:W-:Y:S01]  /*0030*/  ULDC.64 UR6, c[0x0][0x208] ;  /* 0x0000820000067ab9 */ /* 0x000fe20000000a00 */
[----:B------:R-:W3:Y:S06]  /*0040*/  S2R R10, SR_TID.X ;  /* 0x00000000000a7919 */ /* 0x000eec0000002100 */
[----:B------:R-:W4:Y:S08]  /*0050*/  LDC.64 R6, c[0x0][0x210] ;  /* 0x00008400ff067b82 */ /* 0x000f300000000a00 */
[----:B------:R-:W5:Y:S01]  /*0060*/  S2UR UR5, SR_CgaCtaId ;  /* 0x00000000000579c3 */ /* 0x000f620000008800 */
[----:B--2---:R-:W-:-:S07]  /*0070*/  USHF.L.U32 UR4, UR4, 0x2, URZ ;  /* 0x0000000204047899 */ /* 0x004fce000800063f */
[----:B------:R-:W2:Y:S01]  /*0080*/  LDC.64 R4, c[0x0][0x220] ;  /* 0x00008800ff047b82 */ /* 0x000ea20000000a00 */
[----:B-1----:R-:W-:-:S07]  /*0090*/  IMAD.SHL.U32 R16, R16, 0x40, RZ ;  /* 0x0000004010107824 */ /* 0x002fce00078e00ff */
[----:B------:R-:W1:Y:S01]  /*00a0*/  LDC.64 R8, c[0x0][0x218] ;  /* 0x00008600ff087b82 */ /* 0x000e620000000a00 */
[----:B---3--:R-:W-:Y:S01]  /*00b0*/  IMAD.SHL.U32 R3, R10, 0x2, RZ ;  /* 0x000000020a037824 */ /* 0x008fe200078e00ff */
[----:B------:R-:W-:-:S04]  /*00c0*/  SHF.R.U32.HI R15, RZ, 0x5, R10 ;  /* 0x00000005ff0f7819 */ /* 0x000fc8000001160a */
[----:B------:R-:W-:Y:S02]  /*00d0*/  LOP3.LUT R3, R16, 0x3e, R3, 0xf8, !PT ;  /* 0x0000003e10037812 */ /* 0x000fe400078ef803 */
[----:B------:R-:W-:Y:S02]  /*00e0*/  SGXT.U32 R15, R15, 0x2 ;  /* 0x000000020f0f781a */ /* 0x000fe40000000000 */
[----:B------:R-:W-:Y:S02]  /*00f0*/  ISETP.GE.AND P0, PT, R3, 0x40, PT ;  /* 0x000000400300780c */ /* 0x000fe40003f06270 */
[----:B------:R-:W-:-:S04]  /*0100*/  LOP3.LUT R0, R15, UR4, RZ, 0xfc, !PT ;  /* 0x000000040f007c12 */ /* 0x000fc8000f8efcff */
[C---:B------:R-:W-:Y:S01]  /*0110*/  ISETP.LT.AND P0, PT, R0.reuse, 0x200, !P0 ;  /* 0x000002000000780c */ /* 0x040fe20004701270 */
[----:B------:R-:W-:Y:S01]  /*0120*/  IMAD R0, R0, 0x40, R3 ;  /* 0x0000004000007824 */ /* 0x000fe200078e0203 */
[----:B------:R-:W-:-:S03]  /*0130*/  CS2R R2, SRZ ;  /* 0x0000000000027805 */ /* 0x000fc6000001ff00 */
[----:B----4-:R-:W-:-:S08]  /*0140*/  IMAD.WIDE R6, R0, 0x4, R6 ;  /* 0x0000000400067825 */ /* 0x010fd000078e0206 */
[----:B------:R3:W4:Y:S01]  /*0150*/  @P0 LDG.E.EL.64 R2, desc[UR6][R6.64] ;  /* 0x0000000606020981 */ /* 0x000722000c2e1b00 */
[----:B------:R-:W-:Y:S02]  /*0160*/  LOP3.LUT R11, R10, 0x1, RZ, 0xc0, !PT ;  /* 0x000000010a0b7812 */ /* 0x000fe400078ec0ff */
[--C-:B------:R-:W-:Y:S02]  /*0170*/  SHF.R.U32.HI R12, RZ, 0x1, R10.reuse ;  /* 0x00000001ff0c7819 */ /* 0x100fe4000001160a */
[----:B------:R-:W-:Y:S01]  /*0180*/  LEA R14, R11, UR4, 0x1 ;  /* 0x000000040b0e7c11 */ /* 0x000fe2000f8e08ff */
[----:B------:R-:W-:Y:S01]  /*0190*/  UMOV UR4, 0x400 ;  /* 0x0000040000047882 */ /* 0x000fe20000000000 */
[----:B------:R-:W-:Y:S01]  /*01a0*/  SHF.R.U32.HI R13, RZ, 0x1, R10 ;  /* 0x00000001ff0d7819 */ /* 0x000fe2000001160a */
[----:B-----5:R-:W-:Y:S01]  /*01b0*/  UPRMT UR4, UR5, 0x654, UR4 ;  /* 0x0000065405047896 */ /* 0x020fe20008000004 */
[----:B------:R-:W-:Y:S01]  /*01c0*/  SGXT.U32 R12, R12, 0x4 ;  /* 0x000000040c0c781a */ /* 0x000fe20000000000 */
[----:B---3--:R-:W3:Y:S01]  /*01d0*/  LDC.64 R6, c[0x0][0x228] ;  /* 0x00008a00ff067b82 */ /* 0x008ee20000000a00 */
[----:B------:R-:W-:-:S02]  /*01e0*/  SHF.R.S32.HI R17, RZ, 0x1f, R14 ;  /* 0x0000001fff117819 */ /* 0x000fc4000001140e */
[----:B------:R-:W-:Y:S02]  /*01f0*/  LOP3.LUT R18, R12, 0x10, R13, 0xf8, !PT ;  /* 0x000000100c127812 */ /* 0x000fe400078ef80d */
[----:B------:R-:W-:Y:S02]  /*0200*/  LEA.HI R19, R17, R14, RZ, 0x7 ;  /* 0x0000000e11137211 */ /* 0x000fe400078f38ff */
[----:B------:R-:W-:Y:S01]  /*0210*/  LOP3.LUT R17, R18, 0x20, R13, 0xf8, !PT ;  /* 0x0000002012117812 */ /* 0x000fe200078ef80d */
[----:B------:R-:W-:Y:S01]  /*0220*/  IMAD.SHL.U32 R18, R10, 0x8, RZ ;  /* 0x000000080a127824 */ /* 0x000fe200078e00ff */
[C---:B------:R-:W-:Y:S01]  /*0230*/  LOP3.LUT R21, R19.reuse, 0xffffff80, RZ, 0xc0, !PT ;  /* 0xffffff8013157812 */ /* 0x040fe200078ec0ff */
[----:B------:R-:W-:Y:S01]  /*0240*/  IMAD.SHL.U32 R22, R19, 0x40, RZ ;  /* 0x0000004013167824 */ /* 0x000fe200078e00ff */
[----:B------:R-:W-:Y:S02]  /*0250*/  LOP3.LUT R16, R17, R16, RZ, 0xfc, !PT ;  /* 0x0000001011107212 */ /* 0x000fe400078efcff */
[----:B------:R-:W-:Y:S01]  /*0260*/  LOP3.LUT R20, R18, 0xf8, RZ, 0xc0, !PT ;  /* 0x000000f812147812 */ /* 0x000fe200078ec0ff */
[----:B------:R-:W-:Y:S01]  /*0270*/  IMAD.IADD R17, R14, 0x1, -R21 ;  /* 0x000000010e117824 */ /* 0x000fe200078e0a15 */
[----:B------:R-:W-:-:S02]  /*0280*/  LOP3.LUT R19, R15, 0xf8, R18, 0xf8, !PT ;  /* 0x000000f80f137812 */ /* 0x000fc400078ef812 */
[----:B------:R-:W-:Y:S01]  /*0290*/  LEA R20, R20, UR4, 0x1 ;  /* 0x0000000414147c11 */ /* 0x000fe2000f8e08ff */
[C---:B------:R-:W-:Y:S01]  /*02a0*/  IMAD R15, R16.reuse, 0x80, R17 ;  /* 0x00000080100f7824 */ /* 0x040fe200078e0211 */
[----:B------:R-:W-:Y:S01]  /*02b0*/  ISETP.GE.AND P1, PT, R16, 0x40, PT ;  /* 0x000000401000780c */ /* 0x000fe20003f26270 */
[----:B-1----:R-:W-:Y:S01]  /*02c0*/  IMAD.WIDE R8, R17, 0x4, R8 ;  /* 0x0000000411087825 */ /* 0x002fe200078e0208 */
[----:B------:R-:W-:Y:S02]  /*02d0*/  LOP3.LUT R22, R22, 0xffffe000, RZ, 0xc0, !PT ;  /* 0xffffe00016167812 */ /* 0x000fe400078ec0ff */
[C---:B------:R-:W-:Y:S01]  /*02e0*/  ISETP.GE.AND P2, PT, R14.reuse, 0x200, PT ;  /* 0x000002000e00780c */ /* 0x040fe20003f46270 */
[----:B------:R-:W-:Y:S01]  /*02f0*/  IMAD R19, R19, 0x4, R20 ;  /* 0x0000000413137824 */ /* 0x000fe200078e0214 */
[----:B------:R-:W-:Y:S01]  /*0300*/  ISETP.LT.AND P1, PT, R14, 0x200, !P1 ;  /* 0x000002000e00780c */ /* 0x000fe20004f21270 */
[----:B------:R-:W-:Y:S02]  /*0310*/  IMAD.IADD R15, R15, 0x1, R22 ;  /* 0x000000010f0f7824 */ /* 0x000fe400078e0216 */
[----:B---3--:R-:W-:Y:S01]  /*0320*/  IMAD.WIDE R22, R17, 0x4, R6 ;  /* 0x0000000411167825 */ /* 0x008fe200078e0206 */
[----:B------:R-:W-:-:S02]  /*0330*/  CS2R R16, SRZ ;  /* 0x0000000000107805 */ /* 0x000fc4000001ff00 */
[----:B------:R-:W-:Y:S01]  /*0340*/  CS2R R6, SRZ ;  /* 0x0000000000067805 */ /* 0x000fe2000001ff00 */
[----:B--2---:R-:W-:Y:S01]  /*0350*/  IMAD.WIDE R4, R15, 0x4, R4 ;  /* 0x000000040f047825 */ /* 0x004fe200078e0204 */
[----:B------:R-:W-:Y:S01]  /*0360*/  CS2R R14, SRZ ;  /* 0x00000000000e7805 */ /* 0x000fe2000001ff00 */
[----:B----4-:R1:W-:Y:S04]  /*0370*/  STS [R19], R2 ;  /* 0x0000000213007388 */ /* 0x0103e80000000800 */
[----:B------:R2:W-:Y:S01]  /*0380*/  STS [R19+0x18], R3 ;  /* 0x0000180313007388 */ /* 0x0005e20000000800 */
[----:B------:R-:W-:Y:S06]  /*0390*/  BAR.SYNC.DEFER_BLOCKING 0x0 ;  /* 0x0000000000007b1d */ /* 0x000fec0000010000 */
[----:B------:R-:W2:Y:S04]  /*03a0*/  @!P2 LDG.E.EL.64 R14, desc[UR6][R8.64] ;  /* 0x00000006080ea981 */ /* 0x000ea8000c2e1b00 */
[----:B------:R-:W2:Y:S04]  /*03b0*/  @!P2 LDG.E.EL.64 R6, desc[UR6][R22.64] ;  /* 0x000000061606a981 */ /* 0x000ea8000c2e1b00 */
[----:B------:R3:W2:Y:S01]  /*03c0*/  @P1 LDG.E.EL.64 R16, desc[UR6][R4.64] ;  /* 0x0000000604101981 */ /* 0x0006a2000c2e1b00 */
[----:B-1----:R-:W-:Y:S01]  /*03d0*/  LOP3.LUT R2, R10, 0x7e, RZ, 0xc0, !PT ;  /* 0x0000007e0a027812 */ /* 0x002fe200078ec0ff */
[----:B------:R-:W-:Y:S01]  /*03e0*/  IMAD.SHL.U32 R25, R11, 0x80, RZ ;  /* 0x000000800b197824 */ /* 0x000fe200078e00ff */
[----:B------:R-:W-:-:S02]  /*03f0*/  LOP3.LUT R18, R18, 0x3f8, RZ, 0xc0, !PT ;  /* 0x000003f812127812 */ /* 0x000fc400078ec0ff */
[----:B------:R-:W-:Y:S02]  /*0400*/  LEA R21, R2, UR4, 0x2 ;  /* 0x0000000402157c11 */ /* 0x000fe4000f8e10ff */
[----:B------:R-:W-:Y:S02]  /*0410*/  LOP3.LUT R12, R25, R12, RZ, 0xfc, !PT ;  /* 0x0000000c190c7212 */ /* 0x000fe400078efcff */
[----:B------:R-:W-:Y:S01]  /*0420*/  LEA R11, R11, UR4, 0x3 ;  /* 0x000000040b0b7c11 */ /* 0x000fe2000f8e18ff */
[----:B------:R-:W-:Y:S01]  /*0430*/  IMAD.IADD R21, R21, 0x1, R18 ;  /* 0x0000000115157824 */ /* 0x000fe200078e0212 */
[----:B------:R-:W-:Y:S02]  /*0440*/  LOP3.LUT R12, R12, 0x10, R13, 0xf8, !PT ;  /* 0x000000100c0c7812 */ /* 0x000fe400078ef80d */
[----:B------:R-:W-:Y:S02]  /*0450*/  LEA.HI R25, R25, UR4, RZ, 0x1c ;  /* 0x0000000419197c11 */ /* 0x000fe4000f8fe0ff */
[----:B------:R-:W-:Y:S01]  /*0460*/  LOP3.LUT R12, R12, 0x20, R13, 0xf8, !PT ;  /* 0x000000200c0c7812 */ /* 0x000fe200078ef80d */
[----:B------:R-:W1:Y:S01]  /*0470*/  LDS.64 R20, [R21] ;  /* 0x0000000015147984 */ /* 0x000e620000000a00 */
[----:B------:R-:W-:-:S03]  /*0480*/  SHF.R.U32.HI R10, RZ, 0x3, R10 ;  /* 0x00000003ff0a7819 */ /* 0x000fc6000001160a */
[----:B---3--:R-:W-:Y:S01]  /*0490*/  IMAD R4, R12, 0x4, R11 ;  /* 0x000000040c047824 */ /* 0x008fe200078e020b */
[----:B------:R-:W-:Y:S01]  /*04a0*/  LOP3.LUT R5, R10, 0xc, RZ, 0xc0, !PT ;  /* 0x0000000c0a057812 */ /* 0x000fe200078ec0ff */
[----:B------:R-:W-:-:S03]  /*04b0*/  IMAD R25, R12, 0x4, R25 ;  /* 0x000000040c197824 */ /* 0x000fc600078e0219 */
[----:B------:R-:W-:Y:S01]  /*04c0*/  IADD3 R5, R18, UR4, R5 ;  /* 0x0000000412057c10 */ /* 0x000fe2000fffe005 */
[----:B------:R-:W-:Y:S01]  /*04d0*/  BAR.SYNC.DEFER_BLOCKING 0x0 ;  /* 0x0000000000007b1d */ /* 0x000fe20000010000 */
[----:B--2---:R-:W-:Y:S01]  /*04e0*/  FFMA R3, R16, R14, R6 ;  /* 0x0000000e10037223 */ /* 0x004fe20000000006 */
[----:B------:R-:W-:-:S03]  /*04f0*/  FFMA R2, R17, R15, R7 ;  /* 0x0000000f11027223 */ /* 0x000fc60000000007 */
[----:B-1----:R-:W-:Y:S01]  /*0500*/  FADD R3, R20, R3 ;  /* 0x0000000314037221 */ /* 0x002fe20000000000 */
[----:B------:R-:W-:-:S04]  /*0510*/  FADD R2, R21, R2 ;  /* 0x0000000215027221 */ /* 0x000fc80000000000 */
[----:B------:R1:W-:Y:S04]  /*0520*/  STS [R4], R3 ;  /* 0x0000000304007388 */ /* 0x0003e80000000800 */
[----:B------:R1:W-:Y:S01]  /*0530*/  STS [R25+0x104], R2 ;  /* 0x0001040219007388 */ /* 0x0003e20000000800 */
[----:B------:R-:W-:Y:S06]  /*0540*/  BAR.SYNC.DEFER_BLOCKING 0x0 ;  /* 0x0000000000007b1d */ /* 0x000fec0000010000 */
[----:B-1----:R-:W-:Y:S05]  /*0550*/  @!P0 EXIT ;  /* 0x000000000000894d */ /* 0x002fea0003800000 */
[----:B------:R-:W-:Y:S01]  /*0560*/  LDS R6, [R5] ;  /* 0x0000000005067984 */ /* 0x000fe20000000800 */
[----:B------:R-:W0:Y:S03]  /*0570*/  LDC.64 R2, c[0x0][0x230] ;  /* 0x00008c00ff027b82 */ /* 0x000e260000000a00 */
[----:B------:R-:W1:Y:S01]  /*0580*/  LDS R7, [R5+0x4] ;  /* 0x0000040005077984 */ /* 0x000e620000000800 */
[----:B0-----:R-:W-:-:S05]  /*0590*/  IMAD.WIDE R2, R0, 0x4, R2 ;  /* 0x0000000400027825 */ /* 0x001fca00078e0202 */
[----:B-1----:R-:W-:Y:S01]  /*05a0*/  STG.E.64 desc[UR6][R2.64], R6 ;  /* 0x0000000602007986 */ /* 0x002fe2000c101b06 */
[----:B------:R-:W-:Y:S05]  /*05b0*/  EXIT ;  /* 0x000000000000794d */ /* 0x000fea0003800000 */
.L_x_0:
[----:B------:R-:W-:-:S00]  /*05c0*/  BRA `(.L_x_0) ;  /* 0xfffffffc00fc7947 */ /* 0x000fc0000383ffff */
[----:B------:R-:W-:-:S00]  /*05d0*/  NOP ;  /* 0x0000000000007918 */ /* 0x000fc00000000000 */
        /* <DEDUP_REMOVED lines=10> */
.L_x_1:


//--------------------- .nv.shared.triton_poi_fused_add_mul_31 --------------------------
	.section	.nv.shared.triton_poi_fused_add_mul_31,"aw",@nobits
	.sectionflags	@""
	.align	16
	.zero		1024


//--------------------- .nv.constant0.triton_poi_fused_add_mul_31 --------------------------
	.section	.nv.constant0.triton_poi_fused_add_mul_31,"a",@progbits
	.sectionflags	@""
	.align	4
.nv.constant0.triton_poi_fused_add_mul_31:
	.zero		576
